//
// Generated by NVIDIA NVVM Compiler
//
// Compiler Build ID: CL-36424714
// Cuda compilation tools, release 13.0, V13.0.88
// Based on NVVM 20.0.0
//

.version 9.0
.target sm_100
.address_size 64

	// .globl	_Z13conv1d_kernelPKfPfii
.const .align 4 .b8 B_const[32768];

.visible .entry _Z13conv1d_kernelPKfPfii(
	.param .u64 .ptr .align 1 _Z13conv1d_kernelPKfPfii_param_0,
	.param .u64 .ptr .align 1 _Z13conv1d_kernelPKfPfii_param_1,
	.param .u32 _Z13conv1d_kernelPKfPfii_param_2,
	.param .u32 _Z13conv1d_kernelPKfPfii_param_3
)
{
	.reg .pred 	%p<11>;
	.reg .b32 	%r<39>;
	.reg .b32 	%f<112>;
	.reg .b64 	%rd<33>;

	ld.param.u64 	%rd9, [_Z13conv1d_kernelPKfPfii_param_0];
	ld.param.u64 	%rd8, [_Z13conv1d_kernelPKfPfii_param_1];
	ld.param.u32 	%r25, [_Z13conv1d_kernelPKfPfii_param_2];
	ld.param.u32 	%r24, [_Z13conv1d_kernelPKfPfii_param_3];
	cvta.to.global.u64 	%rd1, %rd9;
	mov.u32 	%r26, %ctaid.x;
	mov.u32 	%r27, %ntid.x;
	mul.lo.s32 	%r1, %r26, %r27;
	mov.u32 	%r2, %tid.x;
	add.s32 	%r3, %r1, %r2;
	setp.ge.s32 	%p1, %r3, %r25;
	@%p1 bra 	$L__BB0_15;
	setp.lt.s32 	%p2, %r24, 1;
	mov.f32 	%f111, 0f00000000;
	@%p2 bra 	$L__BB0_14;
	and.b32  	%r4, %r24, 15;
	setp.lt.u32 	%p3, %r24, 16;
	mov.f32 	%f111, 0f00000000;
	mov.b32 	%r35, 0;
	@%p3 bra 	$L__BB0_5;
	and.b32  	%r35, %r24, 2147483632;
	neg.s32 	%r33, %r35;
	mov.u64 	%rd11, B_const;
	add.s64 	%rd31, %rd11, 32;
	add.s64 	%rd2, %rd1, 32;
	mov.f32 	%f111, 0f00000000;
	mov.u32 	%r32, %r3;
$L__BB0_4:
	.pragma "nounroll";
	mul.wide.s32 	%rd12, %r32, 4;
	add.s64 	%rd13, %rd2, %rd12;
	ld.global.nc.f32 	%f18, [%rd13+-32];
	ld.const.f32 	%f19, [%rd31+-32];
	fma.rn.f32 	%f20, %f18, %f19, %f111;
	ld.global.nc.f32 	%f21, [%rd13+-28];
	ld.const.f32 	%f22, [%rd31+-28];
	fma.rn.f32 	%f23, %f21, %f22, %f20;
	ld.global.nc.f32 	%f24, [%rd13+-24];
	ld.const.f32 	%f25, [%rd31+-24];
	fma.rn.f32 	%f26, %f24, %f25, %f23;
	ld.global.nc.f32 	%f27, [%rd13+-20];
	ld.const.f32 	%f28, [%rd31+-20];
	fma.rn.f32 	%f29, %f27, %f28, %f26;
	ld.global.nc.f32 	%f30, [%rd13+-16];
	ld.const.f32 	%f31, [%rd31+-16];
	fma.rn.f32 	%f32, %f30, %f31, %f29;
	ld.global.nc.f32 	%f33, [%rd13+-12];
	ld.const.f32 	%f34, [%rd31+-12];
	fma.rn.f32 	%f35, %f33, %f34, %f32;
	ld.global.nc.f32 	%f36, [%rd13+-8];
	ld.const.f32 	%f37, [%rd31+-8];
	fma.rn.f32 	%f38, %f36, %f37, %f35;
	ld.global.nc.f32 	%f39, [%rd13+-4];
	ld.const.f32 	%f40, [%rd31+-4];
	fma.rn.f32 	%f41, %f39, %f40, %f38;
	ld.global.nc.f32 	%f42, [%rd13];
	ld.const.f32 	%f43, [%rd31];
	fma.rn.f32 	%f44, %f42, %f43, %f41;
	ld.global.nc.f32 	%f45, [%rd13+4];
	ld.const.f32 	%f46, [%rd31+4];
	fma.rn.f32 	%f47, %f45, %f46, %f44;
	ld.global.nc.f32 	%f48, [%rd13+8];
	ld.const.f32 	%f49, [%rd31+8];
	fma.rn.f32 	%f50, %f48, %f49, %f47;
	ld.global.nc.f32 	%f51, [%rd13+12];
	ld.const.f32 	%f52, [%rd31+12];
	fma.rn.f32 	%f53, %f51, %f52, %f50;
	ld.global.nc.f32 	%f54, [%rd13+16];
	ld.const.f32 	%f55, [%rd31+16];
	fma.rn.f32 	%f56, %f54, %f55, %f53;
	ld.global.nc.f32 	%f57, [%rd13+20];
	ld.const.f32 	%f58, [%rd31+20];
	fma.rn.f32 	%f59, %f57, %f58, %f56;
	ld.global.nc.f32 	%f60, [%rd13+24];
	ld.const.f32 	%f61, [%rd31+24];
	fma.rn.f32 	%f62, %f60, %f61, %f59;
	ld.global.nc.f32 	%f63, [%rd13+28];
	ld.const.f32 	%f64, [%rd31+28];
	fma.rn.f32 	%f111, %f63, %f64, %f62;
	add.s32 	%r33, %r33, 16;
	add.s32 	%r32, %r32, 16;
	add.s64 	%rd31, %rd31, 64;
	setp.ne.s32 	%p4, %r33, 0;
	@%p4 bra 	$L__BB0_4;
$L__BB0_5:
	setp.eq.s32 	%p5, %r4, 0;
	@%p5 bra 	$L__BB0_14;
	and.b32  	%r12, %r24, 7;
	setp.lt.u32 	%p6, %r4, 8;
	@%p6 bra 	$L__BB0_8;
	add.s32 	%r29, %r35, %r3;
	mul.wide.s32 	%rd14, %r29, 4;
	add.s64 	%rd15, %rd1, %rd14;
	ld.global.nc.f32 	%f66, [%rd15];
	mul.wide.u32 	%rd16, %r35, 4;
	mov.u64 	%rd17, B_const;
	add.s64 	%rd18, %rd17, %rd16;
	ld.const.f32 	%f67, [%rd18];
	fma.rn.f32 	%f68, %f66, %f67, %f111;
	ld.global.nc.f32 	%f69, [%rd15+4];
	ld.const.f32 	%f70, [%rd18+4];
	fma.rn.f32 	%f71, %f69, %f70, %f68;
	ld.global.nc.f32 	%f72, [%rd15+8];
	ld.const.f32 	%f73, [%rd18+8];
	fma.rn.f32 	%f74, %f72, %f73, %f71;
	ld.global.nc.f32 	%f75, [%rd15+12];
	ld.const.f32 	%f76, [%rd18+12];
	fma.rn.f32 	%f77, %f75, %f76, %f74;
	ld.global.nc.f32 	%f78, [%rd15+16];
	ld.const.f32 	%f79, [%rd18+16];
	fma.rn.f32 	%f80, %f78, %f79, %f77;
	ld.global.nc.f32 	%f81, [%rd15+20];
	ld.const.f32 	%f82, [%rd18+20];
	fma.rn.f32 	%f83, %f81, %f82, %f80;
	ld.global.nc.f32 	%f84, [%rd15+24];
	ld.const.f32 	%f85, [%rd18+24];
	fma.rn.f32 	%f86, %f84, %f85, %f83;
	ld.global.nc.f32 	%f87, [%rd15+28];
	ld.const.f32 	%f88, [%rd18+28];
	fma.rn.f32 	%f111, %f87, %f88, %f86;
	add.s32 	%r35, %r35, 8;
$L__BB0_8:
	setp.eq.s32 	%p7, %r12, 0;
	@%p7 bra 	$L__BB0_14;
	and.b32  	%r15, %r24, 3;
	setp.lt.u32 	%p8, %r12, 4;
	@%p8 bra 	$L__BB0_11;
	add.s32 	%r30, %r35, %r3;
	mul.wide.s32 	%rd19, %r30, 4;
	add.s64 	%rd20, %rd1, %rd19;
	ld.global.nc.f32 	%f90, [%rd20];
	mul.wide.u32 	%rd21, %r35, 4;
	mov.u64 	%rd22, B_const;
	add.s64 	%rd23, %rd22, %rd21;
	ld.const.f32 	%f91, [%rd23];
	fma.rn.f32 	%f92, %f90, %f91, %f111;
	ld.global.nc.f32 	%f93, [%rd20+4];
	ld.const.f32 	%f94, [%rd23+4];
	fma.rn.f32 	%f95, %f93, %f94, %f92;
	ld.global.nc.f32 	%f96, [%rd20+8];
	ld.const.f32 	%f97, [%rd23+8];
	fma.rn.f32 	%f98, %f96, %f97, %f95;
	ld.global.nc.f32 	%f99, [%rd20+12];
	ld.const.f32 	%f100, [%rd23+12];
	fma.rn.f32 	%f111, %f99, %f100, %f98;
	add.s32 	%r35, %r35, 4;
$L__BB0_11:
	setp.eq.s32 	%p9, %r15, 0;
	@%p9 bra 	$L__BB0_14;
	mul.wide.u32 	%rd24, %r35, 4;
	mov.u64 	%rd25, B_const;
	add.s64 	%rd32, %rd25, %rd24;
	add.s32 	%r31, %r2, %r35;
	add.s32 	%r38, %r31, %r1;
	neg.s32 	%r37, %r15;
$L__BB0_13:
	.pragma "nounroll";
	mul.wide.s32 	%rd26, %r38, 4;
	add.s64 	%rd27, %rd1, %rd26;
	ld.global.nc.f32 	%f101, [%rd27];
	ld.const.f32 	%f102, [%rd32];
	fma.rn.f32 	%f111, %f101, %f102, %f111;
	add.s64 	%rd32, %rd32, 4;
	add.s32 	%r38, %r38, 1;
	add.s32 	%r37, %r37, 1;
	setp.ne.s32 	%p10, %r37, 0;
	@%p10 bra 	$L__BB0_13;
$L__BB0_14:
	cvta.to.global.u64 	%rd28, %rd8;
	mul.wide.s32 	%rd29, %r3, 4;
	add.s64 	%rd30, %rd28, %rd29;
	st.global.f32 	[%rd30], %f111;
$L__BB0_15:
	ret;

}


// ===== COMPILED SASS (sm_100) =====

	.target	sm_100

	.elftype	@"ET_EXEC"


//--------------------- .note.nv.tkinfo           --------------------------
	.section	.note.nv.tkinfo,"",@"SHT_NOTE"
	.sectionflags	@"SHF_NOTE_NV_TKINFO"
	.tkinfo
        /*0018*/ 	.word	0x00000002
        /*0030*/ 	.string	""
        /*0030*/ 	.string	"ptxas"
        /*0030*/ 	.string	"Cuda compilation tools, release 13.0, V13.0.88"
        /*0030*/ 	.string	"Build cuda_13.0.r13.0/compiler.36424714_0"
        /*0030*/ 	.string	"-arch sm_100 -m 64 "



//--------------------- .note.nv.cuinfo           --------------------------
	.section	.note.nv.cuinfo,"",@"SHT_NOTE"
	.sectionflags	@"SHF_NOTE_NV_CUINFO"
        /*0018*/ 	.short	0x0002
        /*001a*/ 	.short	0x0064
        /*001c*/ 	.short	0x0082
	.zero		2


//--------------------- .nv.info                  --------------------------
	.section	.nv.info,"",@"SHT_CUDA_INFO"
	.align	4


	//----- nvinfo : EIATTR_REGCOUNT
	.align		4
        /*0000*/ 	.byte	0x04, 0x2f
        /*0002*/ 	.short	(.L_2 - .L_1)
	.align		4
.L_1:
        /*0004*/ 	.word	index@(_Z13conv1d_kernelPKfPfii)
        /*0008*/ 	.word	0x0000001f


	//----- nvinfo : EIATTR_FRAME_SIZE
	.align		4
.L_2:
        /*000c*/ 	.byte	0x04, 0x11
        /*000e*/ 	.short	(.L_4 - .L_3)
	.align		4
.L_3:
        /*0010*/ 	.word	index@(_Z13conv1d_kernelPKfPfii)
        /*0014*/ 	.word	0x00000000


	//----- nvinfo : EIATTR_MIN_STACK_SIZE
	.align		4
.L_4:
        /*0018*/ 	.byte	0x04, 0x12
        /*001a*/ 	.short	(.L_6 - .L_5)
	.align		4
.L_5:
        /*001c*/ 	.word	index@(_Z13conv1d_kernelPKfPfii)
        /*0020*/ 	.word	0x00000000
.L_6:


//--------------------- .nv.compat                --------------------------
	.section	.nv.compat,"",@"SHT_CUDA_COMPAT_INFO"
	.align	4
        /*0000*/ 	.byte	0x02, 0x09, 0x00, 0x00, 0x02, 0x02, 0x01, 0x00, 0x02, 0x05, 0x05, 0x00, 0x03, 0x07, 0x01, 0x01
        /*0010*/ 	.byte	0x02, 0x03, 0x00, 0x00, 0x02, 0x06, 0x01, 0x00, 0x04, 0x0b, 0x08, 0x00, 0x09, 0x00, 0x00, 0x00
        /*0020*/ 	.byte	0x00, 0x00, 0x00, 0x00


//--------------------- .nv.info._Z13conv1d_kernelPKfPfii --------------------------
	.section	.nv.info._Z13conv1d_kernelPKfPfii,"",@"SHT_CUDA_INFO"
	.sectionflags	@""
	.align	4


	//----- nvinfo : EIATTR_CUDA_API_VERSION
	.align		4
        /*0000*/ 	.byte	0x04, 0x37
        /*0002*/ 	.short	(.L_8 - .L_7)
.L_7:
        /*0004*/ 	.word	0x00000082


	//----- nvinfo : EIATTR_KPARAM_INFO
	.align		4
.L_8:
        /*0008*/ 	.byte	0x04, 0x17
        /*000a*/ 	.short	(.L_10 - .L_9)
.L_9:
        /*000c*/ 	.word	0x00000000
        /*0010*/ 	.short	0x0003
        /*0012*/ 	.short	0x0014
        /*0014*/ 	.byte	0x00, 0xf0, 0x11, 0x00


	//----- nvinfo : EIATTR_KPARAM_INFO
	.align		4
.L_10:
        /*0018*/ 	.byte	0x04, 0x17
        /*001a*/ 	.short	(.L_12 - .L_11)
.L_11:
        /*001c*/ 	.word	0x00000000
        /*0020*/ 	.short	0x0002
        /*0022*/ 	.short	0x0010
        /*0024*/ 	.byte	0x00, 0xf0, 0x11, 0x00


	//----- nvinfo : EIATTR_KPARAM_INFO
	.align		4
.L_12:
        /*0028*/ 	.byte	0x04, 0x17
        /*002a*/ 	.short	(.L_14 - .L_13)
.L_13:
        /*002c*/ 	.word	0x00000000
        /*0030*/ 	.short	0x0001
        /*0032*/ 	.short	0x0008
        /*0034*/ 	.byte	0x00, 0xf5, 0x21, 0x00


	//----- nvinfo : EIATTR_KPARAM_INFO
	.align		4
.L_14:
        /*0038*/ 	.byte	0x04, 0x17
        /*003a*/ 	.short	(.L_16 - .L_15)
.L_15:
        /*003c*/ 	.word	0x00000000
        /*0040*/ 	.short	0x0000
        /*0042*/ 	.short	0x0000
        /*0044*/ 	.byte	0x00, 0xf5, 0x21, 0x00


	//----- nvinfo : EIATTR_SPARSE_MMA_MASK
	.align		4
.L_16:
        /*0048*/ 	.byte	0x03, 0x50
        /*004a*/ 	.short	0x0000


	//----- nvinfo : EIATTR_MAXREG_COUNT
	.align		4
        /*004c*/ 	.byte	0x03, 0x1b
        /*004e*/ 	.short	0x00ff


	//----- nvinfo : EIATTR_MERCURY_ISA_VERSION
	.align		4
        /*0050*/ 	.byte	0x03, 0x5f
        /*0052*/ 	.short	0x0101


	//----- nvinfo : EIATTR_VRC_CTA_INIT_COUNT
	.align		4
        /*0054*/ 	.byte	0x02, 0x4a
	.zero		1
	.zero		1


	//----- nvinfo : EIATTR_EXIT_INSTR_OFFSETS
	.align		4
        /*0058*/ 	.byte	0x04, 0x1c
        /*005a*/ 	.short	(.L_18 - .L_17)


	//   ....[0]....
.L_17:
        /*005c*/ 	.word	0x00000080


	//   ....[1]....
        /*0060*/ 	.word	0x00000900


	//----- nvinfo : EIATTR_CBANK_PARAM_SIZE
	.align		4
.L_18:
        /*0064*/ 	.byte	0x03, 0x19
        /*0066*/ 	.short	0x0018


	//----- nvinfo : EIATTR_PARAM_CBANK
	.align		4
        /*0068*/ 	.byte	0x04, 0x0a
        /*006a*/ 	.short	(.L_20 - .L_19)
	.align		4
.L_19:
        /*006c*/ 	.word	index@(.nv.constant0._Z13conv1d_kernelPKfPfii)
        /*0070*/ 	.short	0x0380
        /*0072*/ 	.short	0x0018


	//----- nvinfo : EIATTR_SW_WAR
	.align		4
.L_20:
        /*0074*/ 	.byte	0x04, 0x36
        /*0076*/ 	.short	(.L_22 - .L_21)
.L_21:
        /*0078*/ 	.word	0x00000008
.L_22:


//--------------------- .nv.callgraph             --------------------------
	.section	.nv.callgraph,"",@"SHT_CUDA_CALLGRAPH"
	.align	4
	.sectionentsize	8
	.align		4
        /*0000*/ 	.word	0x00000000
	.align		4
        /*0004*/ 	.word	0xffffffff
	.align		4
        /*0008*/ 	.word	0x00000000
	.align		4
        /*000c*/ 	.word	0xfffffffe
	.align		4
        /*0010*/ 	.word	0x00000000
	.align		4
        /*0014*/ 	.word	0xfffffffd
	.align		4
        /*0018*/ 	.word	0x00000000
	.align		4
        /*001c*/ 	.word	0xfffffffc


//--------------------- .nv.constant3             --------------------------
	.section	.nv.constant3,"a",@progbits
	.align	4
.nv.constant3:
	.type		B_const,@object
	.size		B_const,(.L_0 - B_const)
B_const:
	.zero		32768
.L_0:


//--------------------- .text._Z13conv1d_kernelPKfPfii --------------------------
	.section	.text._Z13conv1d_kernelPKfPfii,"ax",@progbits
	.align	128
        .global         _Z13conv1d_kernelPKfPfii
        .type           _Z13conv1d_kernelPKfPfii,@function
        .size           _Z13conv1d_kernelPKfPfii,(.L_x_7 - _Z13conv1d_kernelPKfPfii)
        .other          _Z13conv1d_kernelPKfPfii,@"STO_CUDA_ENTRY STV_DEFAULT"
_Z13conv1d_kernelPKfPfii:
.text._Z13conv1d_kernelPKfPfii:
[----:B------:R-:W-:Y:S01]  /*0000*/  LDC R1, c[0x0][0x37c] ;  /* 0x0000df00ff017b82 */ /* 0x000fe20000000800 */
[----:B------:R-:W0:Y:S07]  /*0010*/  S2R R2, SR_TID.X ;  /* 0x0000000000027919 */ /* 0x000e2e0000002100 */
[----:B------:R-:W1:Y:S01]  /*0020*/  S2UR UR4, SR_CTAID.X ;  /* 0x00000000000479c3 */ /* 0x000e620000002500 */
[----:B------:R-:W1:Y:S01]  /*0030*/  LDCU UR5, c[0x0][0x360] ;  /* 0x00006c00ff0577ac */ /* 0x000e620008000800 */
[----:B------:R-:W2:Y:S01]  /*0040*/  LDCU UR6, c[0x0][0x390] ;  /* 0x00007200ff0677ac */ /* 0x000ea20008000800 */
[----:B-1----:R-:W-:-:S06]  /*0050*/  UIMAD UR4, UR4, UR5, URZ ;  /* 0x00000005040472a4 */ /* 0x002fcc000f8e02ff */
[----:B0-----:R-:W-:-:S04]  /*0060*/  IADD3 R0, PT, PT, R2, UR4, RZ ;  /* 0x0000000402007c10 */ /* 0x001fc8000fffe0ff */
[----:B--2---:R-:W-:-:S13]  /*0070*/  ISETP.GE.AND P0, PT, R0, UR6, PT ;  /* 0x0000000600007c0c */ /* 0x004fda000bf06270 */
[----:B------:R-:W-:Y:S05]  /*0080*/  @P0 EXIT ;  /* 0x000000000000094d */ /* 0x000fea0003800000 */
[----:B------:R-:W0:Y:S01]  /*0090*/  LDCU UR7, c[0x0][0x394] ;  /* 0x00007280ff0777ac */ /* 0x000e220008000800 */
[----:B------:R-:W-:Y:S01]  /*00a0*/  HFMA2 R3, -RZ, RZ, 0, 0 ;  /* 0x00000000ff037431 */ /* 0x000fe200000001ff */
[----:B------:R-:W1:Y:S01]  /*00b0*/  LDCU.64 UR18, c[0x0][0x358] ;  /* 0x00006b00ff1277ac */ /* 0x000e620008000a00 */
[----:B0-----:R-:W-:-:S09]  /*00c0*/  UISETP.GE.AND UP0, UPT, UR7, 0x1, UPT ;  /* 0x000000010700788c */ /* 0x001fd2000bf06270 */
[----:B-1----:R-:W-:Y:S05]  /*00d0*/  BRA.U !UP0, `(.L_x_0) ;  /* 0x0000000508fc7547 */ /* 0x002fea000b800000 */
[----:B------:R-:W-:Y:S01]  /*00e0*/  UISETP.GE.U32.AND UP1, UPT, UR7, 0x10, UPT ;  /* 0x000000100700788c */ /* 0x000fe2000bf26070 */
[----:B------:R-:W-:Y:S01]  /*00f0*/  MOV R3, RZ ;  /* 0x000000ff00037202 */ /* 0x000fe20000000f00 */
[----:B------:R-:W-:Y:S01]  /*0100*/  ULOP3.LUT UR10, UR7, 0xf, URZ, 0xc0, !UPT ;  /* 0x0000000f070a7892 */ /* 0x000fe2000f8ec0ff */
[----:B------:R-:W-:-:S03]  /*0110*/  MOV R5, RZ ;  /* 0x000000ff00057202 */ /* 0x000fc60000000f00 */
[----:B------:R-:W-:-:S03]  /*0120*/  UISETP.NE.AND UP0, UPT, UR10, URZ, UPT ;  /* 0x000000ff0a00728c */ /* 0x000fc6000bf05270 */
[----:B------:R-:W-:Y:S08]  /*0130*/  BRA.U !UP1, `(.L_x_1) ;  /* 0x0000000109e47547 */ /* 0x000ff0000b800000 */
[----:B------:R-:W0:Y:S01]  /*0140*/  LDCU.64 UR8, c[0x0][0x380] ;  /* 0x00007000ff0877ac */ /* 0x000e220008000a00 */
[----:B------:R-:W-:Y:S02]  /*0150*/  MOV R3, RZ ;  /* 0x000000ff00037202 */ /* 0x000fe40000000f00 */
[----:B------:R-:W-:Y:S01]  /*0160*/  MOV R4, R0 ;  /* 0x0000000000047202 */ /* 0x000fe20000000f00 */
[----:B------:R-:W-:-:S06]  /*0170*/  ULOP3.LUT UR11, UR7, 0x7ffffff0, URZ, 0xc0, !UPT ;  /* 0x7ffffff0070b7892 */ /* 0x000fcc000f8ec0ff */
[----:B------:R-:W-:Y:S01]  /*0180*/  MOV R5, UR11 ;  /* 0x0000000b00057c02 */ /* 0x000fe20008000f00 */
[----:B0-----:R-:W-:Y:S02]  /*0190*/  UIADD3 UR5, UP1, UPT, UR8, 0x20, URZ ;  /* 0x0000002008057890 */ /* 0x001fe4000ff3e0ff */
[----:B------:R-:W-:Y:S02]  /*01a0*/  UIADD3 UR8, UPT, UPT, -UR11, URZ, URZ ;  /* 0x000000ff0b087290 */ /* 0x000fe4000fffe1ff */
[----:B------:R-:W-:-:S03]  /*01b0*/  UIADD3.X UR6, UPT, UPT, URZ, UR9, URZ, UP1, !UPT ;  /* 0x00000009ff067290 */ /* 0x000fc60008ffe4ff */
[----:B------:R-:W-:-:S09]  /*01c0*/  UMOV UR9, 0x20 ;  /* 0x0000002000097882 */ /* 0x000fd20000000000 */
.L_x_2:
[----:B------:R-:W-:Y:S01]  /*01d0*/  MOV R6, UR5 ;  /* 0x0000000500067c02 */ /* 0x000fe20008000f00 */
[----:B------:R-:W0:Y:S01]  /*01e0*/  LDCU.64 UR12, c[0x3][UR9+-0x20] ;  /* 0x00fffc00090c77ac */ /* 0x000e220008000a00 */
[----:B------:R-:W-:Y:S01]  /*01f0*/  MOV R7, UR6 ;  /* 0x0000000600077c02 */ /* 0x000fe20008000f00 */
[----:B------:R-:W1:Y:S02]  /*0200*/  LDCU.64 UR14, c[0x3][UR9+-0x18] ;  /* 0x00fffd00090e77ac */ /* 0x000e640008000a00 */
[C---:B------:R-:W-:Y:S01]  /*0210*/  IMAD.WIDE R6, R4.reuse, 0x4, R6 ;  /* 0x0000000404067825 */ /* 0x040fe200078e0206 */
[----:B------:R-:W2:Y:S04]  /*0220*/  LDCU.64 UR16, c[0x3][UR9+-0x10] ;  /* 0x00fffe00091077ac */ /* 0x000ea80008000a00 */
[----:B------:R-:W0:Y:S04]  /*0230*/  LDG.E.CONSTANT R18, desc[UR18][R6.64+-0x20] ;  /* 0xffffe01206127981 */ /* 0x000e28000c1e9900 */
[----:B------:R-:W3:Y:S04]  /*0240*/  LDG.E.CONSTANT R17, desc[UR18][R6.64+-0x1c] ;  /* 0xffffe41206117981 */ /* 0x000ee8000c1e9900 */
[----:B------:R-:W1:Y:S04]  /*0250*/  LDG.E.CONSTANT R20, desc[UR18][R6.64+-0x18] ;  /* 0xffffe81206147981 */ /* 0x000e68000c1e9900 */
[----:B------:R-:W4:Y:S04]  /*0260*/  LDG.E.CONSTANT R22, desc[UR18][R6.64+-0x14] ;  /* 0xffffec1206167981 */ /* 0x000f28000c1e9900 */
[----:B------:R-:W2:Y:S04]  /*0270*/  LDG.E.CONSTANT R24, desc[UR18][R6.64+-0x10] ;  /* 0xfffff01206187981 */ /* 0x000ea8000c1e9900 */
[----:B------:R-:W5:Y:S04]  /*0280*/  LDG.E.CONSTANT R26, desc[UR18][R6.64+-0xc] ;  /* 0xfffff412061a7981 */ /* 0x000f68000c1e9900 */
        /* <DEDUP_REMOVED lines=9> */
[----:B------:R-:W5:Y:S01]  /*0320*/  LDG.E.CONSTANT R16, desc[UR18][R6.64+0x1c] ;  /* 0x00001c1206107981 */ /* 0x000f62000c1e9900 */
[----:B------:R-:W-:Y:S01]  /*0330*/  UIADD3 UR8, UPT, UPT, UR8, 0x10, URZ ;  /* 0x0000001008087890 */ /* 0x000fe2000fffe0ff */
[----:B------:R-:W-:-:S03]  /*0340*/  IADD3 R4, PT, PT, R4, 0x10, RZ ;  /* 0x0000001004047810 */ /* 0x000fc60007ffe0ff */
[----:B------:R-:W-:Y:S01]  /*0350*/  UISETP.NE.AND UP1, UPT, UR8, URZ, UPT ;  /* 0x000000ff0800728c */ /* 0x000fe2000bf25270 */
[----:B0-----:R-:W-:-:S04]  /*0360*/  FFMA R18, R18, UR12, R3 ;  /* 0x0000000c12127c23 */ /* 0x001fc80008000003 */
[----:B---3--:R-:W-:Y:S01]  /*0370*/  FFMA R17, R17, UR13, R18 ;  /* 0x0000000d11117c23 */ /* 0x008fe20008000012 */
[----:B------:R-:W0:Y:S03]  /*0380*/  LDCU.64 UR12, c[0x3][UR9+-0x8] ;  /* 0x00ffff00090c77ac */ /* 0x000e260008000a00 */
[----:B-1----:R-:W-:-:S04]  /*0390*/  FFMA R17, R20, UR14, R17 ;  /* 0x0000000e14117c23 */ /* 0x002fc80008000011 */
[----:B----4-:R-:W-:Y:S01]  /*03a0*/  FFMA R17, R22, UR15, R17 ;  /* 0x0000000f16117c23 */ /* 0x010fe20008000011 */
[----:B------:R-:W1:Y:S03]  /*03b0*/  LDCU.64 UR14, c[0x3][UR9] ;  /* 0x00c00000090e77ac */ /* 0x000e660008000a00 */
[----:B--2---:R-:W-:-:S04]  /*03c0*/  FFMA R17, R24, UR16, R17 ;  /* 0x0000001018117c23 */ /* 0x004fc80008000011 */
[----:B-----5:R-:W-:Y:S01]  /*03d0*/  FFMA R17, R26, UR17, R17 ;  /* 0x000000111a117c23 */ /* 0x020fe20008000011 */
[----:B------:R-:W2:Y:S03]  /*03e0*/  LDCU.64 UR16, c[0x3][UR9+0x8] ;  /* 0x00c00100091077ac */ /* 0x000ea60008000a00 */
[----:B0-----:R-:W-:-:S04]  /*03f0*/  FFMA R28, R28, UR12, R17 ;  /* 0x0000000c1c1c7c23 */ /* 0x001fc80008000011 */
[----:B------:R-:W-:Y:S01]  /*0400*/  FFMA R15, R15, UR13, R28 ;  /* 0x0000000d0f0f7c23 */ /* 0x000fe2000800001c */
[----:B------:R-:W0:Y:S03]  /*0410*/  LDCU.64 UR12, c[0x3][UR9+0x10] ;  /* 0x00c00200090c77ac */ /* 0x000e260008000a00 */
[----:B-1----:R-:W-:-:S04]  /*0420*/  FFMA R14, R14, UR14, R15 ;  /* 0x0000000e0e0e7c23 */ /* 0x002fc8000800000f */
[----:B------:R-:W-:Y:S01]  /*0430*/  FFMA R13, R13, UR15, R14 ;  /* 0x0000000f0d0d7c23 */ /* 0x000fe2000800000e */
[----:B------:R-:W1:Y:S03]  /*0440*/  LDCU.64 UR14, c[0x3][UR9+0x18] ;  /* 0x00c00300090e77ac */ /* 0x000e660008000a00 */
[----:B--2---:R-:W-:Y:S01]  /*0450*/  FFMA R12, R12, UR16, R13 ;  /* 0x000000100c0c7c23 */ /* 0x004fe2000800000d */
[----:B------:R-:W-:-:S03]  /*0460*/  UIADD3 UR9, UPT, UPT, UR9, 0x40, URZ ;  /* 0x0000004009097890 */ /* 0x000fc6000fffe0ff */
[----:B------:R-:W-:-:S04]  /*0470*/  FFMA R11, R11, UR17, R12 ;  /* 0x000000110b0b7c23 */ /* 0x000fc8000800000c */
[----:B0-----:R-:W-:-:S04]  /*0480*/  FFMA R10, R10, UR12, R11 ;  /* 0x0000000c0a0a7c23 */ /* 0x001fc8000800000b */
[----:B------:R-:W-:-:S04]  /*0490*/  FFMA R9, R9, UR13, R10 ;  /* 0x0000000d09097c23 */ /* 0x000fc8000800000a */
[----:B-1----:R-:W-:-:S04]  /*04a0*/  FFMA R9, R8, UR14, R9 ;  /* 0x0000000e08097c23 */ /* 0x002fc80008000009 */
[----:B------:R-:W-:Y:S01]  /*04b0*/  FFMA R3, R16, UR15, R9 ;  /* 0x0000000f10037c23 */ /* 0x000fe20008000009 */
[----:B------:R-:W-:Y:S06]  /*04c0*/  BRA.U UP1, `(.L_x_2) ;  /* 0xfffffffd01407547 */ /* 0x000fec000b83ffff */
.L_x_1:
[----:B------:R-:W-:Y:S05]  /*04d0*/  BRA.U !UP0, `(.L_x_0) ;  /* 0x0000000108fc7547 */ /* 0x000fea000b800000 */
[----:B------:R-:W-:Y:S02]  /*04e0*/  UISETP.GE.U32.AND UP0, UPT, UR10, 0x8, UPT ;  /* 0x000000080a00788c */ /* 0x000fe4000bf06070 */
[----:B------:R-:W-:-:S04]  /*04f0*/  ULOP3.LUT UR6, UR7, 0x7, URZ, 0xc0, !UPT ;  /* 0x0000000707067892 */ /* 0x000fc8000f8ec0ff */
[----:B------:R-:W-:-:S03]  /*0500*/  UISETP.NE.AND UP1, UPT, UR6, URZ, UPT ;  /* 0x000000ff0600728c */ /* 0x000fc6000bf25270 */
[----:B------:R-:W-:Y:S08]  /*0510*/  BRA.U !UP0, `(.L_x_3) ;  /* 0x0000000108647547 */ /* 0x000ff0000b800000 */
[----:B------:R-:W0:Y:S01]  /*0520*/  LDC.64 R14, c[0x0][0x380] ;  /* 0x0000e000ff0e7b82 */ /* 0x000e220000000a00 */
[----:B------:R-:W-:-:S05]  /*0530*/  IADD3 R7, PT, PT, R0, R5, RZ ;  /* 0x0000000500077210 */ /* 0x000fca0007ffe0ff */
[----:B0-----:R-:W-:-:S05]  /*0540*/  IMAD.WIDE R14, R7, 0x4, R14 ;  /* 0x00000004070e7825 */ /* 0x001fca00078e020e */
[----:B------:R-:W2:Y:S04]  /*0550*/  LDG.E.CONSTANT R4, desc[UR18][R14.64] ;  /* 0x000000120e047981 */ /* 0x000ea8000c1e9900 */
[----:B------:R-:W3:Y:S04]  /*0560*/  LDG.E.CONSTANT R17, desc[UR18][R14.64+0x4] ;  /* 0x000004120e117981 */ /* 0x000ee8000c1e9900 */
[----:B------:R-:W4:Y:S04]  /*0570*/  LDG.E.CONSTANT R18, desc[UR18][R14.64+0x8] ;  /* 0x000008120e127981 */ /* 0x000f28000c1e9900 */
[----:B------:R-:W5:Y:S04]  /*0580*/  LDG.E.CONSTANT R19, desc[UR18][R14.64+0xc] ;  /* 0x00000c120e137981 */ /* 0x000f68000c1e9900 */
[----:B------:R-:W5:Y:S04]  /*0590*/  LDG.E.CONSTANT R20, desc[UR18][R14.64+0x10] ;  /* 0x000010120e147981 */ /* 0x000f68000c1e9900 */
[----:B------:R-:W5:Y:S04]  /*05a0*/  LDG.E.CONSTANT R21, desc[UR18][R14.64+0x14] ;  /* 0x000014120e157981 */ /* 0x000f68000c1e9900 */
[----:B------:R-:W5:Y:S04]  /*05b0*/  LDG.E.CONSTANT R22, desc[UR18][R14.64+0x18] ;  /* 0x000018120e167981 */ /* 0x000f68000c1e9900 */
[----:B------:R-:W5:Y:S01]  /*05c0*/  LDG.E.CONSTANT R23, desc[UR18][R14.64+0x1c] ;  /* 0x00001c120e177981 */ /* 0x000f62000c1e9900 */
[----:B------:R-:W-:-:S02]  /*05d0*/  SHF.L.U32 R16, R5, 0x2, RZ ;  /* 0x0000000205107819 */ /* 0x000fc400000006ff */
[----:B------:R-:W-:Y:S02]  /*05e0*/  IADD3 R5, PT, PT, R5, 0x8, RZ ;  /* 0x0000000805057810 */ /* 0x000fe40007ffe0ff */
[----:B------:R-:W2:Y:S08]  /*05f0*/  LDC.64 R10, c[0x3][R16] ;  /* 0x00c00000100a7b82 */ /* 0x000eb00000000a00 */
[----:B------:R-:W4:Y:S08]  /*0600*/  LDC.64 R8, c[0x3][R16+0x8] ;  /* 0x00c0020010087b82 */ /* 0x000f300000000a00 */
[----:B------:R-:W0:Y:S08]  /*0610*/  LDC.64 R6, c[0x3][R16+0x10] ;  /* 0x00c0040010067b82 */ /* 0x000e300000000a00 */
[----:B------:R-:W1:Y:S01]  /*0620*/  LDC.64 R12, c[0x3][R16+0x18] ;  /* 0x00c00600100c7b82 */ /* 0x000e620000000a00 */
[----:B--2---:R-:W-:-:S04]  /*0630*/  FFMA R4, R4, R10, R3 ;  /* 0x0000000a04047223 */ /* 0x004fc80000000003 */
[----:B---3--:R-:W-:-:S04]  /*0640*/  FFMA R11, R17, R11, R4 ;  /* 0x0000000b110b7223 */ /* 0x008fc80000000004 */
[----:B----4-:R-:W-:-:S04]  /*0650*/  FFMA R8, R18, R8, R11 ;  /* 0x0000000812087223 */ /* 0x010fc8000000000b */
[----:B-----5:R-:W-:-:S04]  /*0660*/  FFMA R9, R19, R9, R8 ;  /* 0x0000000913097223 */ /* 0x020fc80000000008 */
[----:B0-----:R-:W-:-:S04]  /*0670*/  FFMA R6, R20, R6, R9 ;  /* 0x0000000614067223 */ /* 0x001fc80000000009 */
[----:B------:R-:W-:-:S04]  /*0680*/  FFMA R7, R21, R7, R6 ;  /* 0x0000000715077223 */ /* 0x000fc80000000006 */
[----:B-1----:R-:W-:-:S04]  /*0690*/  FFMA R12, R22, R12, R7 ;  /* 0x0000000c160c7223 */ /* 0x002fc80000000007 */
[----:B------:R-:W-:-:S07]  /*06a0*/  FFMA R3, R23, R13, R12 ;  /* 0x0000000d17037223 */ /* 0x000fce000000000c */
.L_x_3:
        /* <DEDUP_REMOVED lines=11> */
[----:B------:R-:W5:Y:S01]  /*0760*/  LDG.E.CONSTANT R13, desc[UR18][R6.64+0xc] ;  /* 0x00000c12060d7981 */ /* 0x000f62000c1e9900 */
[----:B------:R-:W-:-:S02]  /*0770*/  SHF.L.U32 R8, R5, 0x2, RZ ;  /* 0x0000000205087819 */ /* 0x000fc400000006ff */
[----:B------:R-:W-:Y:S02]  /*0780*/  IADD3 R5, PT, PT, R5, 0x4, RZ ;  /* 0x0000000405057810 */ /* 0x000fe40007ffe0ff */
[----:B------:R-:W2:Y:S08]  /*0790*/  LDC.64 R10, c[0x3][R8] ;  /* 0x00c00000080a7b82 */ /* 0x000eb00000000a00 */
[----:B------:R-:W4:Y:S01]  /*07a0*/  LDC.64 R14, c[0x3][R8+0x8] ;  /* 0x00c00200080e7b82 */ /* 0x000f220000000a00 */
[----:B--2---:R-:W-:-:S04]  /*07b0*/  FFMA R4, R4, R10, R3 ;  /* 0x0000000a04047223 */ /* 0x004fc80000000003 */
[----:B---3--:R-:W-:-:S04]  /*07c0*/  FFMA R9, R9, R11, R4 ;  /* 0x0000000b09097223 */ /* 0x008fc80000000004 */
[----:B----4-:R-:W-:-:S04]  /*07d0*/  FFMA R12, R12, R14, R9 ;  /* 0x0000000e0c0c7223 */ /* 0x010fc80000000009 */
[----:B-----5:R-:W-:-:S07]  /*07e0*/  FFMA R3, R13, R15, R12 ;  /* 0x0000000f0d037223 */ /* 0x020fce000000000c */
.L_x_4:
[----:B------:R-:W-:Y:S05]  /*07f0*/  BRA.U !UP1, `(.L_x_0) ;  /* 0x0000000109347547 */ /* 0x000fea000b800000 */
[----:B------:R-:W0:Y:S01]  /*0800*/  LDC.64 R6, c[0x0][0x380] ;  /* 0x0000e000ff067b82 */ /* 0x000e220000000a00 */
[----:B------:R-:W-:Y:S01]  /*0810*/  IADD3 R9, PT, PT, R2, UR4, R5 ;  /* 0x0000000402097c10 */ /* 0x000fe2000fffe005 */
[----:B------:R-:W-:Y:S01]  /*0820*/  UIADD3 UR5, UPT, UPT, -UR5, URZ, URZ ;  /* 0x000000ff05057290 */ /* 0x000fe2000fffe1ff */
[----:B------:R-:W-:-:S11]  /*0830*/  SHF.L.U32 R8, R5, 0x2, RZ ;  /* 0x0000000205087819 */ /* 0x000fd600000006ff */
.L_x_5:
[----:B0-----:R-:W-:-:S06]  /*0840*/  IMAD.WIDE R4, R9, 0x4, R6 ;  /* 0x0000000409047825 */ /* 0x001fcc00078e0206 */
[----:B------:R-:W2:Y:S01]  /*0850*/  LDG.E.CONSTANT R4, desc[UR18][R4.64] ;  /* 0x0000001204047981 */ /* 0x000ea2000c1e9900 */
[----:B------:R0:W2:Y:S01]  /*0860*/  LDC R2, c[0x3][R8] ;  /* 0x00c0000008027b82 */ /* 0x0000a20000000800 */
[----:B------:R-:W-:Y:S01]  /*0870*/  UIADD3 UR5, UPT, UPT, UR5, 0x1, URZ ;  /* 0x0000000105057890 */ /* 0x000fe2000fffe0ff */
[----:B------:R-:W-:-:S03]  /*0880*/  IADD3 R9, PT, PT, R9, 0x1, RZ ;  /* 0x0000000109097810 */ /* 0x000fc60007ffe0ff */
[----:B------:R-:W-:Y:S01]  /*0890*/  UISETP.NE.AND UP0, UPT, UR5, URZ, UPT ;  /* 0x000000ff0500728c */ /* 0x000fe2000bf05270 */
[----:B0-----:R-:W-:Y:S01]  /*08a0*/  IADD3 R8, PT, PT, R8, 0x4, RZ ;  /* 0x0000000408087810 */ /* 0x001fe20007ffe0ff */
[----:B--2---:R-:W-:-:S07]  /*08b0*/  FFMA R3, R4, R2, R3 ;  /* 0x0000000204037223 */ /* 0x004fce0000000003 */
[----:B------:R-:W-:Y:S05]  /*08c0*/  BRA.U UP0, `(.L_x_5) ;  /* 0xfffffffd00dc7547 */ /* 0x000fea000b83ffff */
.L_x_0:
[----:B------:R-:W0:Y:S02]  /*08d0*/  LDC.64 R4, c[0x0][0x388] ;  /* 0x0000e200ff047b82 */ /* 0x000e240000000a00 */
[----:B0-----:R-:W-:-:S05]  /*08e0*/  IMAD.WIDE R4, R0, 0x4, R4 ;  /* 0x0000000400047825 */ /* 0x001fca00078e0204 */
[----:B------:R-:W-:Y:S01]  /*08f0*/  STG.E desc[UR18][R4.64], R3 ;  /* 0x0000000304007986 */ /* 0x000fe2000c101912 */
[----:B------:R-:W-:Y:S05]  /*0900*/  EXIT ;  /* 0x000000000000794d */ /* 0x000fea0003800000 */
.L_x_6:
[----:B------:R-:W-:-:S00]  /*0910*/  BRA `(.L_x_6) ;  /* 0xfffffffc00fc7947 */ /* 0x000fc0000383ffff */
[----:B------:R-:W-:-:S00]  /*0920*/  NOP ;  /* 0x0000000000007918 */ /* 0x000fc00000000000 */
        /* <DEDUP_REMOVED lines=13> */
.L_x_7:


//--------------------- .nv.shared.reserved.0     --------------------------
	.section	.nv.shared.reserved.0,"aw",@nobits
	.weak		__nv_reservedSMEM_offset_0_alias
	.size		__nv_reservedSMEM_offset_0_alias, 0, 64
	.other		__nv_reservedSMEM_offset_0_alias,@"STO_CUDA_RESERVED_SHARED STV_DEFAULT"
__nv_reservedSMEM_offset_0_alias:
	.zero		0
	.zero		64


//--------------------- .nv.constant0._Z13conv1d_kernelPKfPfii --------------------------
	.section	.nv.constant0._Z13conv1d_kernelPKfPfii,"a",@progbits
	.sectionflags	@""
	.align	4
.nv.constant0._Z13conv1d_kernelPKfPfii:
	.zero		920


//--------------------- SYMBOLS --------------------------

	.type		.nv.reservedSmem.offset0,@object
	.size		.nv.reservedSmem.offset0,0x4
